//
// Generated by NVIDIA NVVM Compiler
//
// Compiler Build ID: CL-36424714
// Cuda compilation tools, release 13.0, V13.0.88
// Based on NVVM 20.0.0
//

.version 9.0
.target sm_100
.address_size 64

	// .globl	_Z17seq_stream_kernelPKfPfm

.visible .entry _Z17seq_stream_kernelPKfPfm(
	.param .u64 .ptr .align 1 _Z17seq_stream_kernelPKfPfm_param_0,
	.param .u64 .ptr .align 1 _Z17seq_stream_kernelPKfPfm_param_1,
	.param .u64 _Z17seq_stream_kernelPKfPfm_param_2
)
{
	.reg .pred 	%p<3>;
	.reg .b32 	%r<7>;
	.reg .b32 	%f<3>;
	.reg .b64 	%rd<14>;

	ld.param.u64 	%rd7, [_Z17seq_stream_kernelPKfPfm_param_0];
	ld.param.u64 	%rd8, [_Z17seq_stream_kernelPKfPfm_param_1];
	ld.param.u64 	%rd9, [_Z17seq_stream_kernelPKfPfm_param_2];
	mov.u32 	%r2, %ctaid.x;
	mov.u32 	%r3, %ntid.x;
	mov.u32 	%r4, %tid.x;
	mad.lo.s32 	%r5, %r2, %r3, %r4;
	cvt.u64.u32 	%rd13, %r5;
	mov.u32 	%r6, %nctaid.x;
	mul.lo.s32 	%r1, %r6, %r3;
	setp.le.u64 	%p1, %rd9, %rd13;
	@%p1 bra 	$L__BB0_3;
	cvt.u64.u32 	%rd2, %r1;
	cvta.to.global.u64 	%rd3, %rd7;
	cvta.to.global.u64 	%rd4, %rd8;
$L__BB0_2:
	shl.b64 	%rd10, %rd13, 2;
	add.s64 	%rd11, %rd3, %rd10;
	ld.global.f32 	%f1, [%rd11];
	fma.rn.f32 	%f2, %f1, 0f3FC00000, 0f40000000;
	add.s64 	%rd12, %rd4, %rd10;
	st.global.f32 	[%rd12], %f2;
	add.s64 	%rd13, %rd13, %rd2;
	setp.lt.u64 	%p2, %rd13, %rd9;
	@%p2 bra 	$L__BB0_2;
$L__BB0_3:
	ret;

}
	// .globl	_Z18rand_stream_kernelPKfPfPKjm
.visible .entry _Z18rand_stream_kernelPKfPfPKjm(
	.param .u64 .ptr .align 1 _Z18rand_stream_kernelPKfPfPKjm_param_0,
	.param .u64 .ptr .align 1 _Z18rand_stream_kernelPKfPfPKjm_param_1,
	.param .u64 .ptr .align 1 _Z18rand_stream_kernelPKfPfPKjm_param_2,
	.param .u64 _Z18rand_stream_kernelPKfPfPKjm_param_3
)
{
	.reg .pred 	%p<4>;
	.reg .b32 	%r<10>;
	.reg .b32 	%f<3>;
	.reg .b64 	%rd<25>;

	ld.param.u64 	%rd13, [_Z18rand_stream_kernelPKfPfPKjm_param_0];
	ld.param.u64 	%rd14, [_Z18rand_stream_kernelPKfPfPKjm_param_1];
	ld.param.u64 	%rd15, [_Z18rand_stream_kernelPKfPfPKjm_param_2];
	ld.param.u64 	%rd12, [_Z18rand_stream_kernelPKfPfPKjm_param_3];
	cvta.to.global.u64 	%rd1, %rd14;
	cvta.to.global.u64 	%rd2, %rd13;
	cvta.to.global.u64 	%rd3, %rd15;
	mov.u32 	%r1, %ctaid.x;
	mov.u32 	%r2, %ntid.x;
	mov.u32 	%r3, %tid.x;
	mad.lo.s32 	%r4, %r1, %r2, %r3;
	cvt.u64.u32 	%rd23, %r4;
	mov.u32 	%r5, %nctaid.x;
	mul.lo.s32 	%r6, %r5, %r2;
	cvt.u64.u32 	%rd5, %r6;
	setp.le.u64 	%p1, %rd12, %rd23;
	@%p1 bra 	$L__BB1_5;
$L__BB1_1:
	shl.b64 	%rd16, %rd23, 2;
	add.s64 	%rd17, %rd3, %rd16;
	ld.global.u32 	%rd7, [%rd17];
	and.b64  	%rd18, %rd12, -4294967296;
	setp.ne.s64 	%p2, %rd18, 0;
	@%p2 bra 	$L__BB1_3;
	cvt.u32.u64 	%r7, %rd12;
	cvt.u32.u64 	%r8, %rd7;
	rem.u32 	%r9, %r8, %r7;
	cvt.u64.u32 	%rd24, %r9;
	bra.uni 	$L__BB1_4;
$L__BB1_3:
	rem.u64 	%rd24, %rd7, %rd12;
$L__BB1_4:
	shl.b64 	%rd19, %rd24, 2;
	add.s64 	%rd20, %rd2, %rd19;
	ld.global.f32 	%f1, [%rd20];
	fma.rn.f32 	%f2, %f1, 0f3FC00000, 0f40000000;
	add.s64 	%rd22, %rd1, %rd16;
	st.global.f32 	[%rd22], %f2;
	add.s64 	%rd23, %rd23, %rd5;
	setp.lt.u64 	%p3, %rd23, %rd12;
	@%p3 bra 	$L__BB1_1;
$L__BB1_5:
	ret;

}
	// .globl	_Z20pointer_chase_kernelPK4NodePfmi
.visible .entry _Z20pointer_chase_kernelPK4NodePfmi(
	.param .u64 .ptr .align 1 _Z20pointer_chase_kernelPK4NodePfmi_param_0,
	.param .u64 .ptr .align 1 _Z20pointer_chase_kernelPK4NodePfmi_param_1,
	.param .u64 _Z20pointer_chase_kernelPK4NodePfmi_param_2,
	.param .u32 _Z20pointer_chase_kernelPK4NodePfmi_param_3
)
{
	.reg .pred 	%p<11>;
	.reg .b32 	%r<57>;
	.reg .b32 	%f<83>;
	.reg .b64 	%rd<67>;

	ld.param.u64 	%rd4, [_Z20pointer_chase_kernelPK4NodePfmi_param_0];
	ld.param.u64 	%rd3, [_Z20pointer_chase_kernelPK4NodePfmi_param_1];
	ld.param.u64 	%rd5, [_Z20pointer_chase_kernelPK4NodePfmi_param_2];
	ld.param.u32 	%r20, [_Z20pointer_chase_kernelPK4NodePfmi_param_3];
	cvta.to.global.u64 	%rd1, %rd4;
	mov.u32 	%r21, %ctaid.x;
	mov.u32 	%r22, %ntid.x;
	mov.u32 	%r23, %tid.x;
	mad.lo.s32 	%r52, %r21, %r22, %r23;
	cvt.u64.u32 	%rd2, %r52;
	setp.le.u64 	%p1, %rd5, %rd2;
	@%p1 bra 	$L__BB2_15;
	setp.lt.s32 	%p2, %r20, 1;
	mov.f32 	%f82, 0f00000000;
	@%p2 bra 	$L__BB2_14;
	and.b32  	%r2, %r20, 15;
	setp.lt.u32 	%p3, %r20, 16;
	mov.f32 	%f82, 0f00000000;
	@%p3 bra 	$L__BB2_5;
	and.b32  	%r24, %r20, 2147483632;
	neg.s32 	%r50, %r24;
	mov.f32 	%f82, 0f00000000;
$L__BB2_4:
	.pragma "nounroll";
	mul.wide.u32 	%rd6, %r52, 12;
	add.s64 	%rd7, %rd1, %rd6;
	ld.global.f32 	%f18, [%rd7+4];
	add.f32 	%f19, %f82, %f18;
	ld.global.u32 	%r25, [%rd7];
	mul.wide.u32 	%rd8, %r25, 12;
	add.s64 	%rd9, %rd1, %rd8;
	ld.global.f32 	%f20, [%rd9+4];
	add.f32 	%f21, %f19, %f20;
	ld.global.u32 	%r26, [%rd9];
	mul.wide.u32 	%rd10, %r26, 12;
	add.s64 	%rd11, %rd1, %rd10;
	ld.global.f32 	%f22, [%rd11+4];
	add.f32 	%f23, %f21, %f22;
	ld.global.u32 	%r27, [%rd11];
	mul.wide.u32 	%rd12, %r27, 12;
	add.s64 	%rd13, %rd1, %rd12;
	ld.global.f32 	%f24, [%rd13+4];
	add.f32 	%f25, %f23, %f24;
	ld.global.u32 	%r28, [%rd13];
	mul.wide.u32 	%rd14, %r28, 12;
	add.s64 	%rd15, %rd1, %rd14;
	ld.global.f32 	%f26, [%rd15+4];
	add.f32 	%f27, %f25, %f26;
	ld.global.u32 	%r29, [%rd15];
	mul.wide.u32 	%rd16, %r29, 12;
	add.s64 	%rd17, %rd1, %rd16;
	ld.global.f32 	%f28, [%rd17+4];
	add.f32 	%f29, %f27, %f28;
	ld.global.u32 	%r30, [%rd17];
	mul.wide.u32 	%rd18, %r30, 12;
	add.s64 	%rd19, %rd1, %rd18;
	ld.global.f32 	%f30, [%rd19+4];
	add.f32 	%f31, %f29, %f30;
	ld.global.u32 	%r31, [%rd19];
	mul.wide.u32 	%rd20, %r31, 12;
	add.s64 	%rd21, %rd1, %rd20;
	ld.global.f32 	%f32, [%rd21+4];
	add.f32 	%f33, %f31, %f32;
	ld.global.u32 	%r32, [%rd21];
	mul.wide.u32 	%rd22, %r32, 12;
	add.s64 	%rd23, %rd1, %rd22;
	ld.global.f32 	%f34, [%rd23+4];
	add.f32 	%f35, %f33, %f34;
	ld.global.u32 	%r33, [%rd23];
	mul.wide.u32 	%rd24, %r33, 12;
	add.s64 	%rd25, %rd1, %rd24;
	ld.global.f32 	%f36, [%rd25+4];
	add.f32 	%f37, %f35, %f36;
	ld.global.u32 	%r34, [%rd25];
	mul.wide.u32 	%rd26, %r34, 12;
	add.s64 	%rd27, %rd1, %rd26;
	ld.global.f32 	%f38, [%rd27+4];
	add.f32 	%f39, %f37, %f38;
	ld.global.u32 	%r35, [%rd27];
	mul.wide.u32 	%rd28, %r35, 12;
	add.s64 	%rd29, %rd1, %rd28;
	ld.global.f32 	%f40, [%rd29+4];
	add.f32 	%f41, %f39, %f40;
	ld.global.u32 	%r36, [%rd29];
	mul.wide.u32 	%rd30, %r36, 12;
	add.s64 	%rd31, %rd1, %rd30;
	ld.global.f32 	%f42, [%rd31+4];
	add.f32 	%f43, %f41, %f42;
	ld.global.u32 	%r37, [%rd31];
	mul.wide.u32 	%rd32, %r37, 12;
	add.s64 	%rd33, %rd1, %rd32;
	ld.global.f32 	%f44, [%rd33+4];
	add.f32 	%f45, %f43, %f44;
	ld.global.u32 	%r38, [%rd33];
	mul.wide.u32 	%rd34, %r38, 12;
	add.s64 	%rd35, %rd1, %rd34;
	ld.global.f32 	%f46, [%rd35+4];
	add.f32 	%f47, %f45, %f46;
	ld.global.u32 	%r39, [%rd35];
	mul.wide.u32 	%rd36, %r39, 12;
	add.s64 	%rd37, %rd1, %rd36;
	ld.global.f32 	%f48, [%rd37+4];
	add.f32 	%f82, %f47, %f48;
	ld.global.u32 	%r52, [%rd37];
	add.s32 	%r50, %r50, 16;
	setp.ne.s32 	%p4, %r50, 0;
	@%p4 bra 	$L__BB2_4;
$L__BB2_5:
	setp.eq.s32 	%p5, %r2, 0;
	@%p5 bra 	$L__BB2_14;
	and.b32  	%r9, %r20, 7;
	setp.lt.u32 	%p6, %r2, 8;
	@%p6 bra 	$L__BB2_8;
	mul.wide.u32 	%rd38, %r52, 12;
	add.s64 	%rd39, %rd1, %rd38;
	ld.global.f32 	%f50, [%rd39+4];
	add.f32 	%f51, %f82, %f50;
	ld.global.u32 	%r40, [%rd39];
	mul.wide.u32 	%rd40, %r40, 12;
	add.s64 	%rd41, %rd1, %rd40;
	ld.global.f32 	%f52, [%rd41+4];
	add.f32 	%f53, %f51, %f52;
	ld.global.u32 	%r41, [%rd41];
	mul.wide.u32 	%rd42, %r41, 12;
	add.s64 	%rd43, %rd1, %rd42;
	ld.global.f32 	%f54, [%rd43+4];
	add.f32 	%f55, %f53, %f54;
	ld.global.u32 	%r42, [%rd43];
	mul.wide.u32 	%rd44, %r42, 12;
	add.s64 	%rd45, %rd1, %rd44;
	ld.global.f32 	%f56, [%rd45+4];
	add.f32 	%f57, %f55, %f56;
	ld.global.u32 	%r43, [%rd45];
	mul.wide.u32 	%rd46, %r43, 12;
	add.s64 	%rd47, %rd1, %rd46;
	ld.global.f32 	%f58, [%rd47+4];
	add.f32 	%f59, %f57, %f58;
	ld.global.u32 	%r44, [%rd47];
	mul.wide.u32 	%rd48, %r44, 12;
	add.s64 	%rd49, %rd1, %rd48;
	ld.global.f32 	%f60, [%rd49+4];
	add.f32 	%f61, %f59, %f60;
	ld.global.u32 	%r45, [%rd49];
	mul.wide.u32 	%rd50, %r45, 12;
	add.s64 	%rd51, %rd1, %rd50;
	ld.global.f32 	%f62, [%rd51+4];
	add.f32 	%f63, %f61, %f62;
	ld.global.u32 	%r46, [%rd51];
	mul.wide.u32 	%rd52, %r46, 12;
	add.s64 	%rd53, %rd1, %rd52;
	ld.global.f32 	%f64, [%rd53+4];
	add.f32 	%f82, %f63, %f64;
	ld.global.u32 	%r52, [%rd53];
$L__BB2_8:
	setp.eq.s32 	%p7, %r9, 0;
	@%p7 bra 	$L__BB2_14;
	and.b32  	%r12, %r20, 3;
	setp.lt.u32 	%p8, %r9, 4;
	@%p8 bra 	$L__BB2_11;
	mul.wide.u32 	%rd54, %r52, 12;
	add.s64 	%rd55, %rd1, %rd54;
	ld.global.f32 	%f66, [%rd55+4];
	add.f32 	%f67, %f82, %f66;
	ld.global.u32 	%r47, [%rd55];
	mul.wide.u32 	%rd56, %r47, 12;
	add.s64 	%rd57, %rd1, %rd56;
	ld.global.f32 	%f68, [%rd57+4];
	add.f32 	%f69, %f67, %f68;
	ld.global.u32 	%r48, [%rd57];
	mul.wide.u32 	%rd58, %r48, 12;
	add.s64 	%rd59, %rd1, %rd58;
	ld.global.f32 	%f70, [%rd59+4];
	add.f32 	%f71, %f69, %f70;
	ld.global.u32 	%r49, [%rd59];
	mul.wide.u32 	%rd60, %r49, 12;
	add.s64 	%rd61, %rd1, %rd60;
	ld.global.f32 	%f72, [%rd61+4];
	add.f32 	%f82, %f71, %f72;
	ld.global.u32 	%r52, [%rd61];
$L__BB2_11:
	setp.eq.s32 	%p9, %r12, 0;
	@%p9 bra 	$L__BB2_14;
	neg.s32 	%r55, %r12;
$L__BB2_13:
	.pragma "nounroll";
	mul.wide.u32 	%rd62, %r52, 12;
	add.s64 	%rd63, %rd1, %rd62;
	ld.global.f32 	%f73, [%rd63+4];
	add.f32 	%f82, %f82, %f73;
	ld.global.u32 	%r52, [%rd63];
	add.s32 	%r55, %r55, 1;
	setp.ne.s32 	%p10, %r55, 0;
	@%p10 bra 	$L__BB2_13;
$L__BB2_14:
	cvta.to.global.u64 	%rd64, %rd3;
	shl.b64 	%rd65, %rd2, 2;
	add.s64 	%rd66, %rd64, %rd65;
	st.global.f32 	[%rd66], %f82;
$L__BB2_15:
	ret;

}


// ===== COMPILED SASS (sm_100) =====

	.target	sm_100

	.elftype	@"ET_EXEC"


//--------------------- .note.nv.tkinfo           --------------------------
	.section	.note.nv.tkinfo,"",@"SHT_NOTE"
	.sectionflags	@"SHF_NOTE_NV_TKINFO"
	.tkinfo
        /*0018*/ 	.word	0x00000002
        /*0030*/ 	.string	""
        /*0030*/ 	.string	"ptxas"
        /*0030*/ 	.string	"Cuda compilation tools, release 13.0, V13.0.88"
        /*0030*/ 	.string	"Build cuda_13.0.r13.0/compiler.36424714_0"
        /*0030*/ 	.string	"-arch sm_100 -m 64 "



//--------------------- .note.nv.cuinfo           --------------------------
	.section	.note.nv.cuinfo,"",@"SHT_NOTE"
	.sectionflags	@"SHF_NOTE_NV_CUINFO"
        /*0018*/ 	.short	0x0002
        /*001a*/ 	.short	0x0064
        /*001c*/ 	.short	0x0082
	.zero		2


//--------------------- .nv.info                  --------------------------
	.section	.nv.info,"",@"SHT_CUDA_INFO"
	.align	4


	//----- nvinfo : EIATTR_REGCOUNT
	.align		4
        /*0000*/ 	.byte	0x04, 0x2f
        /*0002*/ 	.short	(.L_1 - .L_0)
	.align		4
.L_0:
        /*0004*/ 	.word	index@(_Z17seq_stream_kernelPKfPfm)
        /*0008*/ 	.word	0x0000000c


	//----- nvinfo : EIATTR_FRAME_SIZE
	.align		4
.L_1:
        /*000c*/ 	.byte	0x04, 0x11
        /*000e*/ 	.short	(.L_3 - .L_2)
	.align		4
.L_2:
        /*0010*/ 	.word	index@(_Z17seq_stream_kernelPKfPfm)
        /*0014*/ 	.word	0x00000000


	//----- nvinfo : EIATTR_REGCOUNT
	.align		4
.L_3:
        /*0018*/ 	.byte	0x04, 0x2f
        /*001a*/ 	.short	(.L_5 - .L_4)
	.align		4
.L_4:
        /*001c*/ 	.word	index@(_Z18rand_stream_kernelPKfPfPKjm)
        /*0020*/ 	.word	0x00000018


	//----- nvinfo : EIATTR_FRAME_SIZE
	.align		4
.L_5:
        /*0024*/ 	.byte	0x04, 0x11
        /*0026*/ 	.short	(.L_7 - .L_6)
	.align		4
.L_6:
        /*0028*/ 	.word	index@($__internal_0_$__cuda_sm20_rem_u64)
        /*002c*/ 	.word	0x00000000


	//----- nvinfo : EIATTR_FRAME_SIZE
	.align		4
.L_7:
        /*0030*/ 	.byte	0x04, 0x11
        /*0032*/ 	.short	(.L_9 - .L_8)
	.align		4
.L_8:
        /*0034*/ 	.word	index@(_Z18rand_stream_kernelPKfPfPKjm)
        /*0038*/ 	.word	0x00000000


	//----- nvinfo : EIATTR_REGCOUNT
	.align		4
.L_9:
        /*003c*/ 	.byte	0x04, 0x2f
        /*003e*/ 	.short	(.L_11 - .L_10)
	.align		4
.L_10:
        /*0040*/ 	.word	index@(_Z20pointer_chase_kernelPK4NodePfmi)
        /*0044*/ 	.word	0x00000020


	//----- nvinfo : EIATTR_FRAME_SIZE
	.align		4
.L_11:
        /*0048*/ 	.byte	0x04, 0x11
        /*004a*/ 	.short	(.L_13 - .L_12)
	.align		4
.L_12:
        /*004c*/ 	.word	index@(_Z20pointer_chase_kernelPK4NodePfmi)
        /*0050*/ 	.word	0x00000000


	//----- nvinfo : EIATTR_MIN_STACK_SIZE
	.align		4
.L_13:
        /*0054*/ 	.byte	0x04, 0x12
        /*0056*/ 	.short	(.L_15 - .L_14)
	.align		4
.L_14:
        /*0058*/ 	.word	index@(_Z20pointer_chase_kernelPK4NodePfmi)
        /*005c*/ 	.word	0x00000000


	//----- nvinfo : EIATTR_MIN_STACK_SIZE
	.align		4
.L_15:
        /*0060*/ 	.byte	0x04, 0x12
        /*0062*/ 	.short	(.L_17 - .L_16)
	.align		4
.L_16:
        /*0064*/ 	.word	index@(_Z18rand_stream_kernelPKfPfPKjm)
        /*0068*/ 	.word	0x00000000


	//----- nvinfo : EIATTR_MIN_STACK_SIZE
	.align		4
.L_17:
        /*006c*/ 	.byte	0x04, 0x12
        /*006e*/ 	.short	(.L_19 - .L_18)
	.align		4
.L_18:
        /*0070*/ 	.word	index@(_Z17seq_stream_kernelPKfPfm)
        /*0074*/ 	.word	0x00000000
.L_19:


//--------------------- .nv.compat                --------------------------
	.section	.nv.compat,"",@"SHT_CUDA_COMPAT_INFO"
	.align	4
        /*0000*/ 	.byte	0x02, 0x09, 0x00, 0x00, 0x02, 0x02, 0x01, 0x00, 0x02, 0x05, 0x05, 0x00, 0x03, 0x07, 0x01, 0x01
        /*0010*/ 	.byte	0x02, 0x03, 0x00, 0x00, 0x02, 0x06, 0x01, 0x00, 0x04, 0x0b, 0x08, 0x00, 0x09, 0x00, 0x00, 0x00
        /*0020*/ 	.byte	0x00, 0x00, 0x00, 0x00


//--------------------- .nv.info._Z20pointer_chase_kernelPK4NodePfmi --------------------------
	.section	.nv.info._Z20pointer_chase_kernelPK4NodePfmi,"",@"SHT_CUDA_INFO"
	.sectionflags	@""
	.align	4


	//----- nvinfo : EIATTR_CUDA_API_VERSION
	.align		4
        /*0000*/ 	.byte	0x04, 0x37
        /*0002*/ 	.short	(.L_21 - .L_20)
.L_20:
        /*0004*/ 	.word	0x00000082


	//----- nvinfo : EIATTR_KPARAM_INFO
	.align		4
.L_21:
        /*0008*/ 	.byte	0x04, 0x17
        /*000a*/ 	.short	(.L_23 - .L_22)
.L_22:
        /*000c*/ 	.word	0x00000000
        /*0010*/ 	.short	0x0003
        /*0012*/ 	.short	0x0018
        /*0014*/ 	.byte	0x00, 0xf0, 0x11, 0x00


	//----- nvinfo : EIATTR_KPARAM_INFO
	.align		4
.L_23:
        /*0018*/ 	.byte	0x04, 0x17
        /*001a*/ 	.short	(.L_25 - .L_24)
.L_24:
        /*001c*/ 	.word	0x00000000
        /*0020*/ 	.short	0x0002
        /*0022*/ 	.short	0x0010
        /*0024*/ 	.byte	0x00, 0xf0, 0x21, 0x00


	//----- nvinfo : EIATTR_KPARAM_INFO
	.align		4
.L_25:
        /*0028*/ 	.byte	0x04, 0x17
        /*002a*/ 	.short	(.L_27 - .L_26)
.L_26:
        /*002c*/ 	.word	0x00000000
        /*0030*/ 	.short	0x0001
        /*0032*/ 	.short	0x0008
        /*0034*/ 	.byte	0x00, 0xf5, 0x21, 0x00


	//----- nvinfo : EIATTR_KPARAM_INFO
	.align		4
.L_27:
        /*0038*/ 	.byte	0x04, 0x17
        /*003a*/ 	.short	(.L_29 - .L_28)
.L_28:
        /*003c*/ 	.word	0x00000000
        /*0040*/ 	.short	0x0000
        /*0042*/ 	.short	0x0000
        /*0044*/ 	.byte	0x00, 0xf5, 0x21, 0x00


	//----- nvinfo : EIATTR_SPARSE_MMA_MASK
	.align		4
.L_29:
        /*0048*/ 	.byte	0x03, 0x50
        /*004a*/ 	.short	0x0000


	//----- nvinfo : EIATTR_MAXREG_COUNT
	.align		4
        /*004c*/ 	.byte	0x03, 0x1b
        /*004e*/ 	.short	0x00ff


	//----- nvinfo : EIATTR_MERCURY_ISA_VERSION
	.align		4
        /*0050*/ 	.byte	0x03, 0x5f
        /*0052*/ 	.short	0x0101


	//----- nvinfo : EIATTR_VRC_CTA_INIT_COUNT
	.align		4
        /*0054*/ 	.byte	0x02, 0x4a
	.zero		1
	.zero		1


	//----- nvinfo : EIATTR_EXIT_INSTR_OFFSETS
	.align		4
        /*0058*/ 	.byte	0x04, 0x1c
        /*005a*/ 	.short	(.L_31 - .L_30)


	//   ....[0]....
.L_30:
        /*005c*/ 	.word	0x00000080


	//   ....[1]....
        /*0060*/ 	.word	0x00000a50


	//----- nvinfo : EIATTR_CBANK_PARAM_SIZE
	.align		4
.L_31:
        /*0064*/ 	.byte	0x03, 0x19
        /*0066*/ 	.short	0x001c


	//----- nvinfo : EIATTR_PARAM_CBANK
	.align		4
        /*0068*/ 	.byte	0x04, 0x0a
        /*006a*/ 	.short	(.L_33 - .L_32)
	.align		4
.L_32:
        /*006c*/ 	.word	index@(.nv.constant0._Z20pointer_chase_kernelPK4NodePfmi)
        /*0070*/ 	.short	0x0380
        /*0072*/ 	.short	0x001c


	//----- nvinfo : EIATTR_SW_WAR
	.align		4
.L_33:
        /*0074*/ 	.byte	0x04, 0x36
        /*0076*/ 	.short	(.L_35 - .L_34)
.L_34:
        /*0078*/ 	.word	0x00000008
.L_35:


//--------------------- .nv.info._Z18rand_stream_kernelPKfPfPKjm --------------------------
	.section	.nv.info._Z18rand_stream_kernelPKfPfPKjm,"",@"SHT_CUDA_INFO"
	.sectionflags	@""
	.align	4


	//----- nvinfo : EIATTR_CUDA_API_VERSION
	.align		4
        /*0000*/ 	.byte	0x04, 0x37
        /*0002*/ 	.short	(.L_37 - .L_36)
.L_36:
        /*0004*/ 	.word	0x00000082


	//----- nvinfo : EIATTR_KPARAM_INFO
	.align		4
.L_37:
        /*0008*/ 	.byte	0x04, 0x17
        /*000a*/ 	.short	(.L_39 - .L_38)
.L_38:
        /*000c*/ 	.word	0x00000000
        /*0010*/ 	.short	0x0003
        /*0012*/ 	.short	0x0018
        /*0014*/ 	.byte	0x00, 0xf0, 0x21, 0x00


	//----- nvinfo : EIATTR_KPARAM_INFO
	.align		4
.L_39:
        /*0018*/ 	.byte	0x04, 0x17
        /*001a*/ 	.short	(.L_41 - .L_40)
.L_40:
        /*001c*/ 	.word	0x00000000
        /*0020*/ 	.short	0x0002
        /*0022*/ 	.short	0x0010
        /*0024*/ 	.byte	0x00, 0xf5, 0x21, 0x00


	//----- nvinfo : EIATTR_KPARAM_INFO
	.align		4
.L_41:
        /*0028*/ 	.byte	0x04, 0x17
        /*002a*/ 	.short	(.L_43 - .L_42)
.L_42:
        /*002c*/ 	.word	0x00000000
        /*0030*/ 	.short	0x0001
        /*0032*/ 	.short	0x0008
        /*0034*/ 	.byte	0x00, 0xf5, 0x21, 0x00


	//----- nvinfo : EIATTR_KPARAM_INFO
	.align		4
.L_43:
        /*0038*/ 	.byte	0x04, 0x17
        /*003a*/ 	.short	(.L_45 - .L_44)
.L_44:
        /*003c*/ 	.word	0x00000000
        /*0040*/ 	.short	0x0000
        /*0042*/ 	.short	0x0000
        /*0044*/ 	.byte	0x00, 0xf5, 0x21, 0x00


	//----- nvinfo : EIATTR_SPARSE_MMA_MASK
	.align		4
.L_45:
        /*0048*/ 	.byte	0x03, 0x50
        /*004a*/ 	.short	0x0000


	//----- nvinfo : EIATTR_MAXREG_COUNT
	.align		4
        /*004c*/ 	.byte	0x03, 0x1b
        /*004e*/ 	.short	0x00ff


	//----- nvinfo : EIATTR_MERCURY_ISA_VERSION
	.align		4
        /*0050*/ 	.byte	0x03, 0x5f
        /*0052*/ 	.short	0x0101


	//----- nvinfo : EIATTR_VRC_CTA_INIT_COUNT
	.align		4
        /*0054*/ 	.byte	0x02, 0x4a
	.zero		1
	.zero		1


	//----- nvinfo : EIATTR_EXIT_INSTR_OFFSETS
	.align		4
        /*0058*/ 	.byte	0x04, 0x1c
        /*005a*/ 	.short	(.L_47 - .L_46)


	//   ....[0]....
.L_46:
        /*005c*/ 	.word	0x000000f0


	//   ....[1]....
        /*0060*/ 	.word	0x00000420


	//----- nvinfo : EIATTR_CRS_STACK_SIZE
	.align		4
.L_47:
        /*0064*/ 	.byte	0x04, 0x1e
        /*0066*/ 	.short	(.L_49 - .L_48)
.L_48:
        /*0068*/ 	.word	0x00000000


	//----- nvinfo : EIATTR_CBANK_PARAM_SIZE
	.align		4
.L_49:
        /*006c*/ 	.byte	0x03, 0x19
        /*006e*/ 	.short	0x0020


	//----- nvinfo : EIATTR_PARAM_CBANK
	.align		4
        /*0070*/ 	.byte	0x04, 0x0a
        /*0072*/ 	.short	(.L_51 - .L_50)
	.align		4
.L_50:
        /*0074*/ 	.word	index@(.nv.constant0._Z18rand_stream_kernelPKfPfPKjm)
        /*0078*/ 	.short	0x0380
        /*007a*/ 	.short	0x0020


	//----- nvinfo : EIATTR_SW_WAR
	.align		4
.L_51:
        /*007c*/ 	.byte	0x04, 0x36
        /*007e*/ 	.short	(.L_53 - .L_52)
.L_52:
        /*0080*/ 	.word	0x00000008
.L_53:


//--------------------- .nv.info._Z17seq_stream_kernelPKfPfm --------------------------
	.section	.nv.info._Z17seq_stream_kernelPKfPfm,"",@"SHT_CUDA_INFO"
	.sectionflags	@""
	.align	4


	//----- nvinfo : EIATTR_CUDA_API_VERSION
	.align		4
        /*0000*/ 	.byte	0x04, 0x37
        /*0002*/ 	.short	(.L_55 - .L_54)
.L_54:
        /*0004*/ 	.word	0x00000082


	//----- nvinfo : EIATTR_KPARAM_INFO
	.align		4
.L_55:
        /*0008*/ 	.byte	0x04, 0x17
        /*000a*/ 	.short	(.L_57 - .L_56)
.L_56:
        /*000c*/ 	.word	0x00000000
        /*0010*/ 	.short	0x0002
        /*0012*/ 	.short	0x0010
        /*0014*/ 	.byte	0x00, 0xf0, 0x21, 0x00


	//----- nvinfo : EIATTR_KPARAM_INFO
	.align		4
.L_57:
        /*0018*/ 	.byte	0x04, 0x17
        /*001a*/ 	.short	(.L_59 - .L_58)
.L_58:
        /*001c*/ 	.word	0x00000000
        /*0020*/ 	.short	0x0001
        /*0022*/ 	.short	0x0008
        /*0024*/ 	.byte	0x00, 0xf5, 0x21, 0x00


	//----- nvinfo : EIATTR_KPARAM_INFO
	.align		4
.L_59:
        /*0028*/ 	.byte	0x04, 0x17
        /*002a*/ 	.short	(.L_61 - .L_60)
.L_60:
        /*002c*/ 	.word	0x00000000
        /*0030*/ 	.short	0x0000
        /*0032*/ 	.short	0x0000
        /*0034*/ 	.byte	0x00, 0xf5, 0x21, 0x00


	//----- nvinfo : EIATTR_SPARSE_MMA_MASK
	.align		4
.L_61:
        /*0038*/ 	.byte	0x03, 0x50
        /*003a*/ 	.short	0x0000


	//----- nvinfo : EIATTR_MAXREG_COUNT
	.align		4
        /*003c*/ 	.byte	0x03, 0x1b
        /*003e*/ 	.short	0x00ff


	//----- nvinfo : EIATTR_MERCURY_ISA_VERSION
	.align		4
        /*0040*/ 	.byte	0x03, 0x5f
        /*0042*/ 	.short	0x0101


	//----- nvinfo : EIATTR_VRC_CTA_INIT_COUNT
	.align		4
        /*0044*/ 	.byte	0x02, 0x4a
	.zero		1
	.zero		1


	//----- nvinfo : EIATTR_EXIT_INSTR_OFFSETS
	.align		4
        /*0048*/ 	.byte	0x04, 0x1c
        /*004a*/ 	.short	(.L_63 - .L_62)


	//   ....[0]....
.L_62:
        /*004c*/ 	.word	0x000000a0


	//   ....[1]....
        /*0050*/ 	.word	0x000001d0


	//----- nvinfo : EIATTR_CRS_STACK_SIZE
	.align		4
.L_63:
        /*0054*/ 	.byte	0x04, 0x1e
        /*0056*/ 	.short	(.L_65 - .L_64)
.L_64:
        /*0058*/ 	.word	0x00000000


	//----- nvinfo : EIATTR_CBANK_PARAM_SIZE
	.align		4
.L_65:
        /*005c*/ 	.byte	0x03, 0x19
        /*005e*/ 	.short	0x0018


	//----- nvinfo : EIATTR_PARAM_CBANK
	.align		4
        /*0060*/ 	.byte	0x04, 0x0a
        /*0062*/ 	.short	(.L_67 - .L_66)
	.align		4
.L_66:
        /*0064*/ 	.word	index@(.nv.constant0._Z17seq_stream_kernelPKfPfm)
        /*0068*/ 	.short	0x0380
        /*006a*/ 	.short	0x0018


	//----- nvinfo : EIATTR_SW_WAR
	.align		4
.L_67:
        /*006c*/ 	.byte	0x04, 0x36
        /*006e*/ 	.short	(.L_69 - .L_68)
.L_68:
        /*0070*/ 	.word	0x00000008
.L_69:


//--------------------- .nv.callgraph             --------------------------
	.section	.nv.callgraph,"",@"SHT_CUDA_CALLGRAPH"
	.align	4
	.sectionentsize	8
	.align		4
        /*0000*/ 	.word	0x00000000
	.align		4
        /*0004*/ 	.word	0xffffffff
	.align		4
        /*0008*/ 	.word	0x00000000
	.align		4
        /*000c*/ 	.word	0xfffffffe
	.align		4
        /*0010*/ 	.word	0x00000000
	.align		4
        /*0014*/ 	.word	0xfffffffd
	.align		4
        /*0018*/ 	.word	0x00000000
	.align		4
        /*001c*/ 	.word	0xfffffffc


//--------------------- .text._Z20pointer_chase_kernelPK4NodePfmi --------------------------
	.section	.text._Z20pointer_chase_kernelPK4NodePfmi,"ax",@progbits
	.align	128
        .global         _Z20pointer_chase_kernelPK4NodePfmi
        .type           _Z20pointer_chase_kernelPK4NodePfmi,@function
        .size           _Z20pointer_chase_kernelPK4NodePfmi,(.L_x_14 - _Z20pointer_chase_kernelPK4NodePfmi)
        .other          _Z20pointer_chase_kernelPK4NodePfmi,@"STO_CUDA_ENTRY STV_DEFAULT"
_Z20pointer_chase_kernelPK4NodePfmi:
.text._Z20pointer_chase_kernelPK4NodePfmi:
[----:B------:R-:W-:Y:S01]  /*0000*/  LDC R1, c[0x0][0x37c] ;  /* 0x0000df00ff017b82 */ /* 0x000fe20000000800 */
[----:B------:R-:W0:Y:S07]  /*0010*/  S2R R3, SR_TID.X ;  /* 0x0000000000037919 */ /* 0x000e2e0000002100 */
[----:B------:R-:W0:Y:S01]  /*0020*/  S2UR UR4, SR_CTAID.X ;  /* 0x00000000000479c3 */ /* 0x000e220000002500 */
[----:B------:R-:W1:Y:S07]  /*0030*/  LDCU.64 UR6, c[0x0][0x390] ;  /* 0x00007200ff0677ac */ /* 0x000e6e0008000a00 */
[----:B------:R-:W0:Y:S02]  /*0040*/  LDC R0, c[0x0][0x360] ;  /* 0x0000d800ff007b82 */ /* 0x000e240000000800 */
[----:B0-----:R-:W-:-:S05]  /*0050*/  IMAD R0, R0, UR4, R3 ;  /* 0x0000000400007c24 */ /* 0x001fca000f8e0203 */
[----:B-1----:R-:W-:-:S04]  /*0060*/  ISETP.GE.U32.AND P0, PT, R0, UR6, PT ;  /* 0x0000000600007c0c */ /* 0x002fc8000bf06070 */
[----:B------:R-:W-:-:S13]  /*0070*/  ISETP.GE.U32.AND.EX P0, PT, RZ, UR7, PT, P0 ;  /* 0x00000007ff007c0c */ /* 0x000fda000bf06100 */
[----:B------:R-:W-:Y:S05]  /*0080*/  @P0 EXIT ;  /* 0x000000000000094d */ /* 0x000fea0003800000 */
[----:B------:R-:W0:Y:S01]  /*0090*/  LDCU UR5, c[0x0][0x398] ;  /* 0x00007300ff0577ac */ /* 0x000e220008000800 */
[----:B------:R-:W-:Y:S01]  /*00a0*/  HFMA2 R26, -RZ, RZ, 0, 0 ;  /* 0x00000000ff1a7431 */ /* 0x000fe200000001ff */
[----:B------:R-:W1:Y:S01]  /*00b0*/  LDCU.64 UR8, c[0x0][0x358] ;  /* 0x00006b00ff0877ac */ /* 0x000e620008000a00 */
[----:B0-----:R-:W-:-:S09]  /*00c0*/  UISETP.GE.AND UP0, UPT, UR5, 0x1, UPT ;  /* 0x000000010500788c */ /* 0x001fd2000bf06270 */
[----:B-1----:R-:W-:Y:S05]  /*00d0*/  BRA.U !UP0, `(.L_x_0) ;  /* 0x00000009084c7547 */ /* 0x002fea000b800000 */
[----:B------:R-:W-:Y:S01]  /*00e0*/  UISETP.GE.U32.AND UP1, UPT, UR5, 0x10, UPT ;  /* 0x000000100500788c */ /* 0x000fe2000bf26070 */
[----:B------:R-:W-:Y:S01]  /*00f0*/  MOV R15, R0 ;  /* 0x00000000000f7202 */ /* 0x000fe20000000f00 */
[----:B------:R-:W-:Y:S01]  /*0100*/  ULOP3.LUT UR6, UR5, 0xf, URZ, 0xc0, !UPT ;  /* 0x0000000f05067892 */ /* 0x000fe2000f8ec0ff */
[----:B------:R-:W-:-:S03]  /*0110*/  MOV R26, RZ ;  /* 0x000000ff001a7202 */ /* 0x000fc60000000f00 */
[----:B------:R-:W-:-:S03]  /*0120*/  UISETP.NE.AND UP0, UPT, UR6, URZ, UPT ;  /* 0x000000ff0600728c */ /* 0x000fc6000bf05270 */
[----:B------:R-:W-:Y:S08]  /*0130*/  BRA.U !UP1, `(.L_x_1) ;  /* 0x00000005091c7547 */ /* 0x000ff0000b800000 */
[----:B------:R-:W-:Y:S01]  /*0140*/  ULOP3.LUT UR4, UR5, 0x7ffffff0, URZ, 0xc0, !UPT ;  /* 0x7ffffff005047892 */ /* 0x000fe2000f8ec0ff */
[----:B------:R-:W-:-:S03]  /*0150*/  MOV R26, RZ ;  /* 0x000000ff001a7202 */ /* 0x000fc60000000f00 */
[----:B------:R-:W-:-:S12]  /*0160*/  UIADD3 UR4, UPT, UPT, -UR4, URZ, URZ ;  /* 0x000000ff04047290 */ /* 0x000fd8000fffe1ff */
.L_x_2:
[----:B------:R-:W0:Y:S02]  /*0170*/  LDC.64 R2, c[0x0][0x380] ;  /* 0x0000e000ff027b82 */ /* 0x000e240000000a00 */
[----:B0----5:R-:W-:-:S05]  /*0180*/  IMAD.WIDE.U32 R18, R15, 0xc, R2 ;  /* 0x0000000c0f127825 */ /* 0x021fca00078e0002 */
[----:B------:R-:W2:Y:S04]  /*0190*/  LDG.E R29, desc[UR8][R18.64] ;  /* 0x00000008121d7981 */ /* 0x000ea8000c1e1900 */
[----:B------:R0:W3:Y:S01]  /*01a0*/  LDG.E R27, desc[UR8][R18.64+0x4] ;  /* 0x00000408121b7981 */ /* 0x0000e2000c1e1900 */
[----:B--2---:R-:W-:-:S05]  /*01b0*/  IMAD.WIDE.U32 R28, R29, 0xc, R2 ;  /* 0x0000000c1d1c7825 */ /* 0x004fca00078e0002 */
[----:B------:R-:W2:Y:S04]  /*01c0*/  LDG.E R21, desc[UR8][R28.64] ;  /* 0x000000081c157981 */ /* 0x000ea8000c1e1900 */
[----:B------:R-:W4:Y:S01]  /*01d0*/  LDG.E R28, desc[UR8][R28.64+0x4] ;  /* 0x000004081c1c7981 */ /* 0x000f22000c1e1900 */
        /* <DEDUP_REMOVED lines=8> */
[----:B------:R1:W4:Y:S01]  /*0260*/  LDG.E R29, desc[UR8][R8.64+0x4] ;  /* 0x00000408081d7981 */ /* 0x000322000c1e1900 */
        /* <DEDUP_REMOVED lines=16> */
[----:B------:R-:W0:Y:S04]  /*0370*/  LDG.E R25, desc[UR8][R10.64] ;  /* 0x000000080a197981 */ /* 0x000e28000c1e1900 */
[----:B------:R-:W2:Y:S01]  /*0380*/  LDG.E R10, desc[UR8][R10.64+0x4] ;  /* 0x000004080a0a7981 */ /* 0x000ea2000c1e1900 */
[----:B0-----:R-:W-:-:S05]  /*0390*/  IMAD.WIDE.U32 R18, R25, 0xc, R2 ;  /* 0x0000000c19127825 */ /* 0x001fca00078e0002 */
[----:B------:R-:W3:Y:S04]  /*03a0*/  LDG.E R25, desc[UR8][R18.64] ;  /* 0x0000000812197981 */ /* 0x000ee8000c1e1900 */
[----:B------:R-:W2:Y:S01]  /*03b0*/  LDG.E R18, desc[UR8][R18.64+0x4] ;  /* 0x0000040812127981 */ /* 0x000ea2000c1e1900 */
[----:B---3--:R-:W-:-:S05]  /*03c0*/  IMAD.WIDE.U32 R24, R25, 0xc, R2 ;  /* 0x0000000c19187825 */ /* 0x008fca00078e0002 */
[----:B------:R-:W1:Y:S04]  /*03d0*/  LDG.E R9, desc[UR8][R24.64] ;  /* 0x0000000818097981 */ /* 0x000e68000c1e1900 */
[----:B------:R-:W3:Y:S01]  /*03e0*/  LDG.E R24, desc[UR8][R24.64+0x4] ;  /* 0x0000040818187981 */ /* 0x000ee2000c1e1900 */
[----:B-1----:R-:W-:-:S05]  /*03f0*/  IMAD.WIDE.U32 R8, R9, 0xc, R2 ;  /* 0x0000000c09087825 */ /* 0x002fca00078e0002 */
[----:B------:R-:W4:Y:S04]  /*0400*/  LDG.E R7, desc[UR8][R8.64] ;  /* 0x0000000808077981 */ /* 0x000f28000c1e1900 */
[----:B------:R-:W3:Y:S01]  /*0410*/  LDG.E R23, desc[UR8][R8.64+0x4] ;  /* 0x0000040808177981 */ /* 0x000ee2000c1e1900 */
[----:B----4-:R-:W-:-:S05]  /*0420*/  IMAD.WIDE.U32 R6, R7, 0xc, R2 ;  /* 0x0000000c07067825 */ /* 0x010fca00078e0002 */
[----:B------:R-:W4:Y:S04]  /*0430*/  LDG.E R21, desc[UR8][R6.64] ;  /* 0x0000000806157981 */ /* 0x000f28000c1e1900 */
[----:B------:R-:W3:Y:S01]  /*0440*/  LDG.E R6, desc[UR8][R6.64+0x4] ;  /* 0x0000040806067981 */ /* 0x000ee2000c1e1900 */
[----:B------:R-:W-:-:S04]  /*0450*/  FADD R27, R27, R26 ;  /* 0x0000001a1b1b7221 */ /* 0x000fc80000000000 */
[----:B------:R-:W-:-:S04]  /*0460*/  FADD R27, R27, R28 ;  /* 0x0000001c1b1b7221 */ /* 0x000fc80000000000 */
[----:B------:R-:W-:-:S04]  /*0470*/  FADD R27, R27, R20 ;  /* 0x000000141b1b7221 */ /* 0x000fc80000000000 */
[----:B------:R-:W-:-:S04]  /*0480*/  FADD R22, R27, R22 ;  /* 0x000000161b167221 */ /* 0x000fc80000000000 */
[----:B------:R-:W-:-:S04]  /*0490*/  FADD R29, R22, R29 ;  /* 0x0000001d161d7221 */ /* 0x000fc80000000000 */
[----:B------:R-:W-:Y:S01]  /*04a0*/  FADD R16, R29, R16 ;  /* 0x000000101d107221 */ /* 0x000fe20000000000 */
[----:B----4-:R-:W-:-:S05]  /*04b0*/  IMAD.WIDE.U32 R2, R21, 0xc, R2 ;  /* 0x0000000c15027825 */ /* 0x010fca00078e0002 */
[----:B------:R-:W4:Y:S04]  /*04c0*/  LDG.E R21, desc[UR8][R2.64+0x4] ;  /* 0x0000040802157981 */ /* 0x000f28000c1e1900 */
[----:B------:R0:W5:Y:S01]  /*04d0*/  LDG.E R15, desc[UR8][R2.64] ;  /* 0x00000008020f7981 */ /* 0x000162000c1e1900 */
[----:B------:R-:W-:-:S04]  /*04e0*/  FADD R17, R16, R17 ;  /* 0x0000001110117221 */ /* 0x000fc80000000000 */
[----:B------:R-:W-:-:S04]  /*04f0*/  FADD R17, R17, R14 ;  /* 0x0000000e11117221 */ /* 0x000fc80000000000 */
[----:B------:R-:W-:-:S04]  /*0500*/  FADD R17, R17, R4 ;  /* 0x0000000411117221 */ /* 0x000fc80000000000 */
[----:B------:R-:W-:-:S04]  /*0510*/  FADD R17, R17, R12 ;  /* 0x0000000c11117221 */ /* 0x000fc80000000000 */
[----:B--2---:R-:W-:Y:S01]  /*0520*/  FADD R17, R17, R10 ;  /* 0x0000000a11117221 */ /* 0x004fe20000000000 */
[----:B------:R-:W-:-:S03]  /*0530*/  UIADD3 UR4, UPT, UPT, UR4, 0x10, URZ ;  /* 0x0000001004047890 */ /* 0x000fc6000fffe0ff */
[----:B------:R-:W-:Y:S01]  /*0540*/  FADD R17, R17, R18 ;  /* 0x0000001211117221 */ /* 0x000fe20000000000 */
[----:B------:R-:W-:-:S03]  /*0550*/  UISETP.NE.AND UP1, UPT, UR4, URZ, UPT ;  /* 0x000000ff0400728c */ /* 0x000fc6000bf25270 */
[----:B---3--:R-:W-:-:S04]  /*0560*/  FADD R24, R17, R24 ;  /* 0x0000001811187221 */ /* 0x008fc80000000000 */
[----:B------:R-:W-:-:S04]  /*0570*/  FADD R23, R24, R23 ;  /* 0x0000001718177221 */ /* 0x000fc80000000000 */
[----:B------:R-:W-:-:S04]  /*0580*/  FADD R6, R23, R6 ;  /* 0x0000000617067221 */ /* 0x000fc80000000000 */
[----:B----4-:R-:W-:Y:S01]  /*0590*/  FADD R26, R6, R21 ;  /* 0x00000015061a7221 */ /* 0x010fe20000000000 */
[----:B0-----:R-:W-:Y:S06]  /*05a0*/  BRA.U UP1, `(.L_x_2) ;  /* 0xfffffff901f07547 */ /* 0x001fec000b83ffff */
.L_x_1:
[----:B------:R-:W-:Y:S05]  /*05b0*/  BRA.U !UP0, `(.L_x_0) ;  /* 0x0000000508147547 */ /* 0x000fea000b800000 */
[----:B------:R-:W-:Y:S02]  /*05c0*/  UISETP.GE.U32.AND UP0, UPT, UR6, 0x8, UPT ;  /* 0x000000080600788c */ /* 0x000fe4000bf06070 */
[----:B------:R-:W-:-:S04]  /*05d0*/  ULOP3.LUT UR7, UR5, 0x7, URZ, 0xc0, !UPT ;  /* 0x0000000705077892 */ /* 0x000fc8000f8ec0ff */
[----:B------:R-:W-:-:S03]  /*05e0*/  UISETP.NE.AND UP1, UPT, UR7, URZ, UPT ;  /* 0x000000ff0700728c */ /* 0x000fc6000bf25270 */
[----:B------:R-:W-:Y:S08]  /*05f0*/  BRA.U !UP0, `(.L_x_3) ;  /* 0x0000000108847547 */ /* 0x000ff0000b800000 */
[----:B------:R-:W0:Y:S02]  /*0600*/  LDC.64 R2, c[0x0][0x380] ;  /* 0x0000e000ff027b82 */ /* 0x000e240000000a00 */
[----:B0----5:R-:W-:-:S05]  /*0610*/  IMAD.WIDE.U32 R10, R15, 0xc, R2 ;  /* 0x0000000c0f0a7825 */ /* 0x021fca00078e0002 */
[----:B------:R-:W2:Y:S04]  /*0620*/  LDG.E R9, desc[UR8][R10.64] ;  /* 0x000000080a097981 */ /* 0x000ea8000c1e1900 */
[----:B------:R-:W3:Y:S01]  /*0630*/  LDG.E R11, desc[UR8][R10.64+0x4] ;  /* 0x000004080a0b7981 */ /* 0x000ee2000c1e1900 */
        /* <DEDUP_REMOVED lines=17> */
[----:B------:R-:W2:Y:S01]  /*0750*/  LDG.E R25, desc[UR8][R4.64+0x4] ;  /* 0x0000040804197981 */ /* 0x000ea2000c1e1900 */
[----:B---3--:R-:W-:-:S04]  /*0760*/  FADD R26, R26, R11 ;  /* 0x0000000b1a1a7221 */ /* 0x008fc80000000000 */
[----:B----4-:R-:W-:-:S04]  /*0770*/  FADD R26, R26, R9 ;  /* 0x000000091a1a7221 */ /* 0x010fc80000000000 */
[----:B------:R-:W-:Y:S01]  /*0780*/  FADD R26, R26, R13 ;  /* 0x0000000d1a1a7221 */ /* 0x000fe20000000000 */
[----:B--2---:R-:W-:-:S05]  /*0790*/  IMAD.WIDE.U32 R2, R15, 0xc, R2 ;  /* 0x0000000c0f027825 */ /* 0x004fca00078e0002 */
[----:B------:R-:W2:Y:S04]  /*07a0*/  LDG.E R27, desc[UR8][R2.64+0x4] ;  /* 0x00000408021b7981 */ /* 0x000ea8000c1e1900 */
[----:B------:R0:W5:Y:S01]  /*07b0*/  LDG.E R15, desc[UR8][R2.64] ;  /* 0x00000008020f7981 */ /* 0x000162000c1e1900 */
[----:B------:R-:W-:-:S04]  /*07c0*/  FADD R21, R26, R21 ;  /* 0x000000151a157221 */ /* 0x000fc80000000000 */
[----:B------:R-:W-:-:S04]  /*07d0*/  FADD R14, R21, R14 ;  /* 0x0000000e150e7221 */ /* 0x000fc80000000000 */
[----:B------:R-:W-:-:S04]  /*07e0*/  FADD R14, R14, R23 ;  /* 0x000000170e0e7221 */ /* 0x000fc80000000000 */
[----:B------:R-:W-:-:S04]  /*07f0*/  FADD R14, R14, R25 ;  /* 0x000000190e0e7221 */ /* 0x000fc80000000000 */
[----:B0-2---:R-:W-:-:S07]  /*0800*/  FADD R26, R14, R27 ;  /* 0x0000001b0e1a7221 */ /* 0x005fce0000000000 */
.L_x_3:
        /* <DEDUP_REMOVED lines=13> */
[----:B------:R-:W2:Y:S01]  /*08e0*/  LDG.E R13, desc[UR8][R8.64] ;  /* 0x00000008080d7981 */ /* 0x000ea2000c1e1900 */
[----:B---3--:R-:W-:Y:S01]  /*08f0*/  FADD R11, R26, R11 ;  /* 0x0000000b1a0b7221 */ /* 0x008fe20000000000 */
[----:B--2---:R-:W-:Y:S02]  /*0900*/  IMAD.WIDE.U32 R2, R13, 0xc, R2 ;  /* 0x0000000c0d027825 */ /* 0x004fe400078e0002 */
[----:B------:R-:W2:Y:S04]  /*0910*/  LDG.E R13, desc[UR8][R8.64+0x4] ;  /* 0x00000408080d7981 */ /* 0x000ea8000c1e1900 */
[----:B------:R-:W3:Y:S04]  /*0920*/  LDG.E R17, desc[UR8][R2.64+0x4] ;  /* 0x0000040802117981 */ /* 0x000ee8000c1e1900 */
[----:B------:R0:W5:Y:S01]  /*0930*/  LDG.E R15, desc[UR8][R2.64] ;  /* 0x00000008020f7981 */ /* 0x000162000c1e1900 */
[----:B----4-:R-:W-:-:S04]  /*0940*/  FADD R10, R11, R10 ;  /* 0x0000000a0b0a7221 */ /* 0x010fc80000000000 */
[----:B--2---:R-:W-:-:S04]  /*0950*/  FADD R10, R10, R13 ;  /* 0x0000000d0a0a7221 */ /* 0x004fc80000000000 */
[----:B0--3--:R-:W-:-:S07]  /*0960*/  FADD R26, R10, R17 ;  /* 0x000000110a1a7221 */ /* 0x009fce0000000000 */
.L_x_4:
[----:B------:R-:W-:Y:S05]  /*0970*/  BRA.U !UP1, `(.L_x_0) ;  /* 0x0000000109247547 */ /* 0x000fea000b800000 */
[----:B------:R-:W0:Y:S01]  /*0980*/  LDC.64 R2, c[0x0][0x380] ;  /* 0x0000e000ff027b82 */ /* 0x000e220000000a00 */
[----:B------:R-:W-:-:S12]  /*0990*/  UIADD3 UR4, UPT, UPT, -UR4, URZ, URZ ;  /* 0x000000ff04047290 */ /* 0x000fd8000fffe1ff */
.L_x_5:
[----:B0----5:R-:W-:-:S05]  /*09a0*/  IMAD.WIDE.U32 R4, R15, 0xc, R2 ;  /* 0x0000000c0f047825 */ /* 0x021fca00078e0002 */
[----:B------:R-:W2:Y:S04]  /*09b0*/  LDG.E R7, desc[UR8][R4.64+0x4] ;  /* 0x0000040804077981 */ /* 0x000ea8000c1e1900 */
[----:B------:R1:W5:Y:S01]  /*09c0*/  LDG.E R15, desc[UR8][R4.64] ;  /* 0x00000008040f7981 */ /* 0x000362000c1e1900 */
[----:B------:R-:W-:-:S04]  /*09d0*/  UIADD3 UR4, UPT, UPT, UR4, 0x1, URZ ;  /* 0x0000000104047890 */ /* 0x000fc8000fffe0ff */
[----:B------:R-:W-:Y:S01]  /*09e0*/  UISETP.NE.AND UP0, UPT, UR4, URZ, UPT ;  /* 0x000000ff0400728c */ /* 0x000fe2000bf05270 */
[----:B--2---:R-:W-:-:S08]  /*09f0*/  FADD R26, R7, R26 ;  /* 0x0000001a071a7221 */ /* 0x004fd00000000000 */
[----:B-1----:R-:W-:Y:S05]  /*0a00*/  BRA.U UP0, `(.L_x_5) ;  /* 0xfffffffd00e47547 */ /* 0x002fea000b83ffff */
.L_x_0:
[----:B------:R-:W0:Y:S02]  /*0a10*/  LDCU.64 UR4, c[0x0][0x388] ;  /* 0x00007100ff0477ac */ /* 0x000e240008000a00 */
[----:B0-----:R-:W-:-:S04]  /*0a20*/  LEA R2, P0, R0, UR4, 0x2 ;  /* 0x0000000400027c11 */ /* 0x001fc8000f8010ff */
[----:B------:R-:W-:-:S05]  /*0a30*/  LEA.HI.X R3, R0, UR5, RZ, 0x2, P0 ;  /* 0x0000000500037c11 */ /* 0x000fca00080f14ff */
[----:B------:R-:W-:Y:S01]  /*0a40*/  STG.E desc[UR8][R2.64], R26 ;  /* 0x0000001a02007986 */ /* 0x000fe2000c101908 */
[----:B------:R-:W-:Y:S05]  /*0a50*/  EXIT ;  /* 0x000000000000794d */ /* 0x000fea0003800000 */
.L_x_6:
[----:B------:R-:W-:-:S00]  /*0a60*/  BRA `(.L_x_6) ;  /* 0xfffffffc00fc7947 */ /* 0x000fc0000383ffff */
[----:B------:R-:W-:-:S00]  /*0a70*/  NOP ;  /* 0x0000000000007918 */ /* 0x000fc00000000000 */
        /* <DEDUP_REMOVED lines=8> */
.L_x_14:


//--------------------- .text._Z18rand_stream_kernelPKfPfPKjm --------------------------
	.section	.text._Z18rand_stream_kernelPKfPfPKjm,"ax",@progbits
	.align	128
        .global         _Z18rand_stream_kernelPKfPfPKjm
        .type           _Z18rand_stream_kernelPKfPfPKjm,@function
        .size           _Z18rand_stream_kernelPKfPfPKjm,(.L_x_13 - _Z18rand_stream_kernelPKfPfPKjm)
        .other          _Z18rand_stream_kernelPKfPfPKjm,@"STO_CUDA_ENTRY STV_DEFAULT"
_Z18rand_stream_kernelPKfPfPKjm:
.text._Z18rand_stream_kernelPKfPfPKjm:
[----:B------:R-:W-:Y:S01]  /*0000*/  LDC R1, c[0x0][0x37c] ;  /* 0x0000df00ff017b82 */ /* 0x000fe20000000800 */
[----:B------:R-:W0:Y:S07]  /*0010*/  S2R R5, SR_TID.X ;  /* 0x0000000000057919 */ /* 0x000e2e0000002100 */
[----:B------:R-:W0:Y:S01]  /*0020*/  S2UR UR4, SR_CTAID.X ;  /* 0x00000000000479c3 */ /* 0x000e220000002500 */
[----:B------:R-:W1:Y:S01]  /*0030*/  LDCU.64 UR6, c[0x0][0x398] ;  /* 0x00007300ff0677ac */ /* 0x000e620008000a00 */
[----:B------:R-:W2:Y:S06]  /*0040*/  LDCU UR12, c[0x0][0x39c] ;  /* 0x00007380ff0c77ac */ /* 0x000eac0008000800 */
[----:B------:R-:W0:Y:S01]  /*0050*/  LDC R0, c[0x0][0x360] ;  /* 0x0000d800ff007b82 */ /* 0x000e220000000800 */
[----:B------:R-:W3:Y:S01]  /*0060*/  LDCU UR5, c[0x0][0x370] ;  /* 0x00006e00ff0577ac */ /* 0x000ee20008000800 */
[----:B------:R-:W4:Y:S01]  /*0070*/  LDCU UR13, c[0x0][0x398] ;  /* 0x00007300ff0d77ac */ /* 0x000f220008000800 */
[----:B------:R-:W0:Y:S01]  /*0080*/  LDCU.64 UR14, c[0x0][0x398] ;  /* 0x00007300ff0e77ac */ /* 0x000e220008000a00 */
[----:B------:R-:W0:Y:S02]  /*0090*/  LDCU.128 UR8, c[0x0][0x380] ;  /* 0x00007000ff0877ac */ /* 0x000e240008000c00 */
[----:B0-----:R-:W-:-:S02]  /*00a0*/  IMAD R5, R0, UR4, R5 ;  /* 0x0000000400057c24 */ /* 0x001fc4000f8e0205 */
[----:B---3--:R-:W-:-:S03]  /*00b0*/  IMAD R0, R0, UR5, RZ ;  /* 0x0000000500007c24 */ /* 0x008fc6000f8e02ff */
[----:B-1----:R-:W-:-:S04]  /*00c0*/  ISETP.GE.U32.AND P0, PT, R5, UR6, PT ;  /* 0x0000000605007c0c */ /* 0x002fc8000bf06070 */
[----:B------:R-:W-:Y:S01]  /*00d0*/  ISETP.GE.U32.AND.EX P0, PT, RZ, UR7, PT, P0 ;  /* 0x00000007ff007c0c */ /* 0x000fe2000bf06100 */
[----:B------:R-:W0:-:S12]  /*00e0*/  LDCU.64 UR6, c[0x0][0x390] ;  /* 0x00007200ff0677ac */ /* 0x000e180008000a00 */
[----:B0-2-4-:R-:W-:Y:S05]  /*00f0*/  @P0 EXIT ;  /* 0x000000000000094d */ /* 0x015fea0003800000 */
[----:B------:R-:W0:Y:S01]  /*0100*/  LDC.64 R14, c[0x0][0x358] ;  /* 0x0000d600ff0e7b82 */ /* 0x000e220000000a00 */
[----:B------:R-:W-:-:S07]  /*0110*/  IMAD.MOV.U32 R4, RZ, RZ, RZ ;  /* 0x000000ffff047224 */ /* 0x000fce00078e00ff */
.L_x_9:
[----:B-1----:R-:W-:Y:S01]  /*0120*/  IMAD.SHL.U32 R6, R5, 0x4, RZ ;  /* 0x0000000405067824 */ /* 0x002fe200078e00ff */
[----:B0-----:R-:W-:Y:S02]  /*0130*/  R2UR UR4, R14 ;  /* 0x000000000e0472ca */ /* 0x001fe400000e0000 */
[----:B------:R-:W-:Y:S02]  /*0140*/  R2UR UR5, R15 ;  /* 0x000000000f0572ca */ /* 0x000fe400000e0000 */
[----:B------:R-:W-:Y:S02]  /*0150*/  SHF.L.U64.HI R9, R5, 0x2, R4 ;  /* 0x0000000205097819 */ /* 0x000fe40000010204 */
[----:B------:R-:W-:-:S04]  /*0160*/  IADD3 R2, P0, PT, R6, UR6, RZ ;  /* 0x0000000606027c10 */ /* 0x000fc8000ff1e0ff */
[----:B------:R-:W-:-:S05]  /*0170*/  IADD3.X R3, PT, PT, R9, UR7, RZ, P0, !PT ;  /* 0x0000000709037c10 */ /* 0x000fca00087fe4ff */
[----:B------:R0:W5:Y:S01]  /*0180*/  LDG.E R7, desc[UR4][R2.64] ;  /* 0x0000000402077981 */ /* 0x000162000c1e1900 */
[----:B------:R-:W-:-:S09]  /*0190*/  UISETP.NE.U32.AND UP0, UPT, UR12, URZ, UPT ;  /* 0x000000ff0c00728c */ /* 0x000fd2000bf05070 */
[----:B------:R-:W-:Y:S05]  /*01a0*/  BRA.U UP0, `(.L_x_7) ;  /* 0x0000000100507547 */ /* 0x000fea000b800000 */
[----:B------:R-:W1:Y:S01]  /*01b0*/  I2F.U32.RP R8, UR13 ;  /* 0x0000000d00087d06 */ /* 0x000e620008209000 */
[----:B------:R-:W-:-:S07]  /*01c0*/  ISETP.NE.U32.AND P1, PT, RZ, UR13, PT ;  /* 0x0000000dff007c0c */ /* 0x000fce000bf25070 */
[----:B-1----:R-:W0:Y:S02]  /*01d0*/  MUFU.RCP R8, R8 ;  /* 0x0000000800087308 */ /* 0x002e240000001000 */
[----:B0-----:R-:W-:-:S06]  /*01e0*/  VIADD R2, R8, 0xffffffe ;  /* 0x0ffffffe08027836 */ /* 0x001fcc0000000000 */
[----:B------:R0:W1:Y:S02]  /*01f0*/  F2I.FTZ.U32.TRUNC.NTZ R3, R2 ;  /* 0x0000000200037305 */ /* 0x000064000021f000 */
[----:B0-----:R-:W-:Y:S01]  /*0200*/  IMAD.MOV.U32 R2, RZ, RZ, RZ ;  /* 0x000000ffff027224 */ /* 0x001fe200078e00ff */
[----:B-1----:R-:W-:-:S05]  /*0210*/  IADD3 R11, PT, PT, RZ, -R3, RZ ;  /* 0x80000003ff0b7210 */ /* 0x002fca0007ffe0ff */
[----:B------:R-:W-:-:S04]  /*0220*/  IMAD R11, R11, UR13, RZ ;  /* 0x0000000d0b0b7c24 */ /* 0x000fc8000f8e02ff */
[----:B------:R-:W-:-:S04]  /*0230*/  IMAD.HI.U32 R10, R3, R11, R2 ;  /* 0x0000000b030a7227 */ /* 0x000fc800078e0002 */
[----:B------:R-:W-:Y:S02]  /*0240*/  IMAD.MOV.U32 R3, RZ, RZ, RZ ;  /* 0x000000ffff037224 */ /* 0x000fe400078e00ff */
[----:B-----5:R-:W-:-:S04]  /*0250*/  IMAD.HI.U32 R10, R10, R7, RZ ;  /* 0x000000070a0a7227 */ /* 0x020fc800078e00ff */
[----:B------:R-:W-:-:S04]  /*0260*/  IMAD.MOV R10, RZ, RZ, -R10 ;  /* 0x000000ffff0a7224 */ /* 0x000fc800078e0a0a */
[----:B------:R-:W-:-:S05]  /*0270*/  IMAD R7, R10, UR13, R7 ;  /* 0x0000000d0a077c24 */ /* 0x000fca000f8e0207 */
[----:B------:R-:W-:-:S13]  /*0280*/  ISETP.GE.U32.AND P0, PT, R7, UR13, PT ;  /* 0x0000000d07007c0c */ /* 0x000fda000bf06070 */
[----:B------:R-:W-:-:S05]  /*0290*/  @P0 VIADD R7, R7, -UR13 ;  /* 0x8000000d07070c36 */ /* 0x000fca0008000000 */
[----:B------:R-:W-:-:S13]  /*02a0*/  ISETP.GE.U32.AND P0, PT, R7, UR13, PT ;  /* 0x0000000d07007c0c */ /* 0x000fda000bf06070 */
[----:B------:R-:W-:Y:S02]  /*02b0*/  @P0 IADD3 R7, PT, PT, R7, -UR13, RZ ;  /* 0x8000000d07070c10 */ /* 0x000fe4000fffe0ff */
[----:B------:R-:W-:-:S05]  /*02c0*/  @!P1 LOP3.LUT R7, RZ, UR13, RZ, 0x33, !PT ;  /* 0x0000000dff079c12 */ /* 0x000fca000f8e33ff */
[----:B------:R-:W-:Y:S01]  /*02d0*/  IMAD.MOV.U32 R2, RZ, RZ, R7 ;  /* 0x000000ffff027224 */ /* 0x000fe200078e0007 */
[----:B------:R-:W-:Y:S06]  /*02e0*/  BRA `(.L_x_8) ;  /* 0x0000000000107947 */ /* 0x000fec0003800000 */
.L_x_7:
[----:B------:R-:W-:-:S07]  /*02f0*/  MOV R8, 0x310 ;  /* 0x0000031000087802 */ /* 0x000fce0000000f00 */
[----:B0----5:R-:W-:Y:S05]  /*0300*/  CALL.REL.NOINC `($__internal_0_$__cuda_sm20_rem_u64) ;  /* 0x0000000000487944 */ /* 0x021fea0003c00000 */
[----:B------:R-:W-:Y:S01]  /*0310*/  IMAD.MOV.U32 R2, RZ, RZ, R7 ;  /* 0x000000ffff027224 */ /* 0x000fe200078e0007 */
[----:B------:R-:W-:-:S07]  /*0320*/  MOV R3, R10 ;  /* 0x0000000a00037202 */ /* 0x000fce0000000f00 */
.L_x_8:
[----:B------:R-:W-:Y:S02]  /*0330*/  R2UR UR4, R14 ;  /* 0x000000000e0472ca */ /* 0x000fe400000e0000 */
[----:B------:R-:W-:Y:S02]  /*0340*/  R2UR UR5, R15 ;  /* 0x000000000f0572ca */ /* 0x000fe400000e0000 */
[----:B------:R-:W-:-:S04]  /*0350*/  LEA R10, P0, R2, UR8, 0x2 ;  /* 0x00000008020a7c11 */ /* 0x000fc8000f8010ff */
[----:B------:R-:W-:-:S07]  /*0360*/  LEA.HI.X R11, R2, UR9, R3, 0x2, P0 ;  /* 0x00000009020b7c11 */ /* 0x000fce00080f1403 */
[----:B------:R-:W2:Y:S01]  /*0370*/  LDG.E R10, desc[UR4][R10.64] ;  /* 0x000000040a0a7981 */ /* 0x000ea2000c1e1900 */
[----:B------:R-:W-:Y:S01]  /*0380*/  IADD3 R6, P0, PT, R6, UR10, RZ ;  /* 0x0000000a06067c10 */ /* 0x000fe2000ff1e0ff */
[----:B------:R-:W-:-:S03]  /*0390*/  IMAD.MOV.U32 R3, RZ, RZ, 0x3fc00000 ;  /* 0x3fc00000ff037424 */ /* 0x000fc600078e00ff */
[----:B------:R-:W-:Y:S02]  /*03a0*/  IADD3.X R7, PT, PT, R9, UR11, RZ, P0, !PT ;  /* 0x0000000b09077c10 */ /* 0x000fe400087fe4ff */
[----:B------:R-:W-:-:S05]  /*03b0*/  IADD3 R5, P0, PT, R0, R5, RZ ;  /* 0x0000000500057210 */ /* 0x000fca0007f1e0ff */
[----:B------:R-:W-:Y:S01]  /*03c0*/  IMAD.X R4, RZ, RZ, R4, P0 ;  /* 0x000000ffff047224 */ /* 0x000fe200000e0604 */
[----:B------:R-:W-:-:S04]  /*03d0*/  ISETP.GE.U32.AND P0, PT, R5, UR14, PT ;  /* 0x0000000e05007c0c */ /* 0x000fc8000bf06070 */
[----:B------:R-:W-:Y:S01]  /*03e0*/  ISETP.GE.U32.AND.EX P0, PT, R4, UR15, PT, P0 ;  /* 0x0000000f04007c0c */ /* 0x000fe2000bf06100 */
[----:B--2---:R-:W-:-:S05]  /*03f0*/  FFMA R3, R10, R3, 2 ;  /* 0x400000000a037423 */ /* 0x004fca0000000003 */
[----:B------:R1:W-:Y:S07]  /*0400*/  STG.E desc[UR4][R6.64], R3 ;  /* 0x0000000306007986 */ /* 0x0003ee000c101904 */
[----:B------:R-:W-:Y:S05]  /*0410*/  @!P0 BRA `(.L_x_9) ;  /* 0xfffffffc00408947 */ /* 0x000fea000383ffff */
[----:B------:R-:W-:Y:S05]  /*0420*/  EXIT ;  /* 0x000000000000794d */ /* 0x000fea0003800000 */
        .weak           $__internal_0_$__cuda_sm20_rem_u64
        .type           $__internal_0_$__cuda_sm20_rem_u64,@function
        .size           $__internal_0_$__cuda_sm20_rem_u64,(.L_x_13 - $__internal_0_$__cuda_sm20_rem_u64)
$__internal_0_$__cuda_sm20_rem_u64:
[----:B------:R-:W0:Y:S01]  /*0430*/  LDCU.64 UR4, c[0x0][0x398] ;  /* 0x00007300ff0477ac */ /* 0x000e220008000a00 */
[----:B------:R-:W1:Y:S01]  /*0440*/  LDC.64 R2, c[0x0][0x398] ;  /* 0x0000e600ff027b82 */ /* 0x000e620000000a00 */
[----:B0-----:R-:W0:Y:S08]  /*0450*/  I2F.U64.RP R16, UR4 ;  /* 0x0000000400107d12 */ /* 0x001e300008309000 */
[----:B0-----:R-:W0:Y:S02]  /*0460*/  MUFU.RCP R16, R16 ;  /* 0x0000001000107308 */ /* 0x001e240000001000 */
[----:B0-----:R-:W-:-:S06]  /*0470*/  IADD3 R10, PT, PT, R16, 0x1ffffffe, RZ ;  /* 0x1ffffffe100a7810 */ /* 0x001fcc0007ffe0ff */
[----:B------:R-:W1:Y:S02]  /*0480*/  F2I.U64.TRUNC R10, R10 ;  /* 0x0000000a000a7311 */ /* 0x000e64000020d800 */
[----:B-1----:R-:W-:-:S04]  /*0490*/  IMAD.WIDE.U32 R12, R10, R2, RZ ;  /* 0x000000020a0c7225 */ /* 0x002fc800078e00ff */
[----:B------:R-:W-:Y:S01]  /*04a0*/  IMAD R13, R10, R3, R13 ;  /* 0x000000030a0d7224 */ /* 0x000fe200078e020d */
[----:B------:R-:W-:-:S03]  /*04b0*/  IADD3 R17, P0, PT, RZ, -R12, RZ ;  /* 0x8000000cff117210 */ /* 0x000fc60007f1e0ff */
[----:B------:R-:W-:Y:S02]  /*04c0*/  IMAD R13, R11, R2, R13 ;  /* 0x000000020b0d7224 */ /* 0x000fe400078e020d */
[----:B------:R-:W-:-:S04]  /*04d0*/  IMAD.HI.U32 R12, R10, R17, RZ ;  /* 0x000000110a0c7227 */ /* 0x000fc800078e00ff */
[----:B------:R-:W-:Y:S02]  /*04e0*/  IMAD.X R19, RZ, RZ, ~R13, P0 ;  /* 0x000000ffff137224 */ /* 0x000fe400000e0e0d */
[----:B------:R-:W-:Y:S02]  /*04f0*/  IMAD.MOV.U32 R13, RZ, RZ, R10 ;  /* 0x000000ffff0d7224 */ /* 0x000fe400078e000a */
[-C--:B------:R-:W-:Y:S02]  /*0500*/  IMAD R21, R11, R19.reuse, RZ ;  /* 0x000000130b157224 */ /* 0x080fe400078e02ff */
[----:B------:R-:W-:-:S04]  /*0510*/  IMAD.WIDE.U32 R12, P0, R10, R19, R12 ;  /* 0x000000130a0c7225 */ /* 0x000fc8000780000c */
[----:B------:R-:W-:-:S04]  /*0520*/  IMAD.HI.U32 R19, R11, R19, RZ ;  /* 0x000000130b137227 */ /* 0x000fc800078e00ff */
[----:B------:R-:W-:-:S05]  /*0530*/  IMAD.HI.U32 R12, P1, R11, R17, R12 ;  /* 0x000000110b0c7227 */ /* 0x000fca000782000c */
[----:B------:R-:W-:Y:S02]  /*0540*/  IADD3 R13, P2, PT, R21, R12, RZ ;  /* 0x0000000c150d7210 */ /* 0x000fe40007f5e0ff */
[----:B------:R-:W-:-:S03]  /*0550*/  IADD3.X R12, PT, PT, R19, R11, RZ, P0, !PT ;  /* 0x0000000b130c7210 */ /* 0x000fc600007fe4ff */
[----:B------:R-:W-:Y:S01]  /*0560*/  IMAD.WIDE.U32 R10, R13, R2, RZ ;  /* 0x000000020d0a7225 */ /* 0x000fe200078e00ff */
[----:B------:R-:W-:-:S03]  /*0570*/  IADD3.X R17, PT, PT, RZ, RZ, R12, P2, P1 ;  /* 0x000000ffff117210 */ /* 0x000fc600017e240c */
[----:B------:R-:W-:Y:S01]  /*0580*/  IMAD R11, R13, R3, R11 ;  /* 0x000000030d0b7224 */ /* 0x000fe200078e020b */
[----:B------:R-:W-:-:S03]  /*0590*/  IADD3 R19, P0, PT, RZ, -R10, RZ ;  /* 0x8000000aff137210 */ /* 0x000fc60007f1e0ff */
[----:B------:R-:W-:Y:S02]  /*05a0*/  IMAD R11, R17, R2, R11 ;  /* 0x00000002110b7224 */ /* 0x000fe400078e020b */
[----:B------:R-:W-:-:S04]  /*05b0*/  IMAD.HI.U32 R12, R13, R19, RZ ;  /* 0x000000130d0c7227 */ /* 0x000fc800078e00ff */
[----:B------:R-:W-:-:S04]  /*05c0*/  IMAD.X R10, RZ, RZ, ~R11, P0 ;  /* 0x000000ffff0a7224 */ /* 0x000fc800000e0e0b */
[----:B------:R-:W-:-:S04]  /*05d0*/  IMAD.WIDE.U32 R12, P0, R13, R10, R12 ;  /* 0x0000000a0d0c7225 */ /* 0x000fc8000780000c */
[C---:B------:R-:W-:Y:S02]  /*05e0*/  IMAD R11, R17.reuse, R10, RZ ;  /* 0x0000000a110b7224 */ /* 0x040fe400078e02ff */
[----:B------:R-:W-:-:S04]  /*05f0*/  IMAD.HI.U32 R12, P1, R17, R19, R12 ;  /* 0x00000013110c7227 */ /* 0x000fc8000782000c */
[----:B------:R-:W-:Y:S01]  /*0600*/  IMAD.HI.U32 R16, R17, R10, RZ ;  /* 0x0000000a11107227 */ /* 0x000fe200078e00ff */
[----:B------:R-:W-:-:S03]  /*0610*/  IADD3 R12, P2, PT, R11, R12, RZ ;  /* 0x0000000c0b0c7210 */ /* 0x000fc60007f5e0ff */
[----:B------:R-:W-:Y:S02]  /*0620*/  HFMA2 R11, -RZ, RZ, 0, 0 ;  /* 0x00000000ff0b7431 */ /* 0x000fe400000001ff */
[----:B------:R-:W-:Y:S02]  /*0630*/  IMAD.X R17, R16, 0x1, R17, P0 ;  /* 0x0000000110117824 */ /* 0x000fe400000e0611 */
[----:B------:R-:W-:-:S03]  /*0640*/  IMAD.HI.U32 R10, R12, R7, RZ ;  /* 0x000000070c0a7227 */ /* 0x000fc600078e00ff */
[----:B------:R-:W-:Y:S01]  /*0650*/  IADD3.X R17, PT, PT, RZ, RZ, R17, P2, P1 ;  /* 0x000000ffff117210 */ /* 0x000fe200017e2411 */
[----:B------:R-:W-:-:S04]  /*0660*/  IMAD.WIDE.U32 R10, RZ, R12, R10 ;  /* 0x0000000cff0a7225 */ /* 0x000fc800078e000a */
[----:B------:R-:W-:-:S04]  /*0670*/  IMAD.HI.U32 R10, P0, R17, R7, R10 ;  /* 0x00000007110a7227 */ /* 0x000fc8000780000a */
[----:B------:R-:W-:Y:S01]  /*0680*/  IMAD.X R12, RZ, RZ, RZ, P0 ;  /* 0x000000ffff0c7224 */ /* 0x000fe200000e06ff */
[----:B------:R-:W-:-:S05]  /*0690*/  IADD3 R13, P1, PT, RZ, R10, RZ ;  /* 0x0000000aff0d7210 */ /* 0x000fca0007f3e0ff */
[----:B------:R-:W-:-:S04]  /*06a0*/  IMAD.WIDE.U32 R10, R13, R2, RZ ;  /* 0x000000020d0a7225 */ /* 0x000fc800078e00ff */
[----:B------:R-:W-:Y:S01]  /*06b0*/  IMAD.X R17, RZ, RZ, R12, P1 ;  /* 0x000000ffff117224 */ /* 0x000fe200008e060c */
[----:B------:R-:W-:Y:S01]  /*06c0*/  IADD3 R7, P1, PT, -R10, R7, RZ ;  /* 0x000000070a077210 */ /* 0x000fe20007f3e1ff */
[----:B------:R-:W-:-:S03]  /*06d0*/  IMAD R13, R13, R3, R11 ;  /* 0x000000030d0d7224 */ /* 0x000fc600078e020b */
[-C--:B------:R-:W-:Y:S01]  /*06e0*/  ISETP.GE.U32.AND P0, PT, R7, R2.reuse, PT ;  /* 0x000000020700720c */ /* 0x080fe20003f06070 */
[----:B------:R-:W-:-:S05]  /*06f0*/  IMAD R13, R17, R2, R13 ;  /* 0x00000002110d7224 */ /* 0x000fca00078e020d */
[----:B------:R-:W-:Y:S02]  /*0700*/  IADD3.X R10, PT, PT, RZ, ~R13, RZ, P1, !PT ;  /* 0x8000000dff0a7210 */ /* 0x000fe40000ffe4ff */
[----:B------:R-:W-:Y:S02]  /*0710*/  IADD3 R11, P1, PT, R7, -R2, RZ ;  /* 0x80000002070b7210 */ /* 0x000fe40007f3e0ff */
[----:B------:R-:W-:-:S03]  /*0720*/  ISETP.GE.U32.AND.EX P0, PT, R10, R3, PT, P0 ;  /* 0x000000030a00720c */ /* 0x000fc60003f06100 */
[--C-:B------:R-:W-:Y:S01]  /*0730*/  IMAD.X R12, R10, 0x1, ~R3.reuse, P1 ;  /* 0x000000010a0c7824 */ /* 0x100fe200008e0e03 */
[----:B------:R-:W-:Y:S02]  /*0740*/  SEL R11, R11, R7, P0 ;  /* 0x000000070b0b7207 */ /* 0x000fe40000000000 */
[----:B------:R-:W-:Y:S02]  /*0750*/  ISETP.NE.U32.AND P1, PT, R2, RZ, PT ;  /* 0x000000ff0200720c */ /* 0x000fe40003f25070 */
[----:B------:R-:W-:Y:S02]  /*0760*/  SEL R12, R12, R10, P0 ;  /* 0x0000000a0c0c7207 */ /* 0x000fe40000000000 */
[CC--:B------:R-:W-:Y:S02]  /*0770*/  IADD3 R7, P2, PT, R11.reuse, -R2.reuse, RZ ;  /* 0x800000020b077210 */ /* 0x0c0fe40007f5e0ff */
[----:B------:R-:W-:Y:S02]  /*0780*/  ISETP.GE.U32.AND P0, PT, R11, R2, PT ;  /* 0x000000020b00720c */ /* 0x000fe40003f06070 */
[----:B------:R-:W-:Y:S01]  /*0790*/  ISETP.NE.AND.EX P1, PT, R3, RZ, PT, P1 ;  /* 0x000000ff0300720c */ /* 0x000fe20003f25310 */
[C---:B------:R-:W-:Y:S01]  /*07a0*/  IMAD.X R10, R12.reuse, 0x1, ~R3, P2 ;  /* 0x000000010c0a7824 */ /* 0x040fe200010e0e03 */
[----:B------:R-:W-:Y:S01]  /*07b0*/  ISETP.GE.U32.AND.EX P0, PT, R12, R3, PT, P0 ;  /* 0x000000030c00720c */ /* 0x000fe20003f06100 */
[----:B------:R-:W-:Y:S01]  /*07c0*/  IMAD.MOV.U32 R3, RZ, RZ, 0x0 ;  /* 0x00000000ff037424 */ /* 0x000fe200078e00ff */
[----:B------:R-:W-:-:S02]  /*07d0*/  MOV R2, R8 ;  /* 0x0000000800027202 */ /* 0x000fc40000000f00 */
[----:B------:R-:W-:Y:S02]  /*07e0*/  SEL R7, R7, R11, P0 ;  /* 0x0000000b07077207 */ /* 0x000fe40000000000 */
[----:B------:R-:W-:Y:S02]  /*07f0*/  SEL R10, R10, R12, P0 ;  /* 0x0000000c0a0a7207 */ /* 0x000fe40000000000 */
[----:B------:R-:W-:Y:S02]  /*0800*/  SEL R7, R7, 0xffffffff, P1 ;  /* 0xffffffff07077807 */ /* 0x000fe40000800000 */
[----:B------:R-:W-:Y:S01]  /*0810*/  SEL R10, R10, 0xffffffff, P1 ;  /* 0xffffffff0a0a7807 */ /* 0x000fe20000800000 */
[----:B------:R-:W-:Y:S06]  /*0820*/  RET.REL.NODEC R2 `(_Z18rand_stream_kernelPKfPfPKjm) ;  /* 0xfffffff402f47950 */ /* 0x000fec0003c3ffff */
.L_x_10:
        /* <DEDUP_REMOVED lines=13> */
.L_x_13:


//--------------------- .text._Z17seq_stream_kernelPKfPfm --------------------------
	.section	.text._Z17seq_stream_kernelPKfPfm,"ax",@progbits
	.align	128
        .global         _Z17seq_stream_kernelPKfPfm
        .type           _Z17seq_stream_kernelPKfPfm,@function
        .size           _Z17seq_stream_kernelPKfPfm,(.L_x_16 - _Z17seq_stream_kernelPKfPfm)
        .other          _Z17seq_stream_kernelPKfPfm,@"STO_CUDA_ENTRY STV_DEFAULT"
_Z17seq_stream_kernelPKfPfm:
.text._Z17seq_stream_kernelPKfPfm:
[----:B------:R-:W-:Y:S01]  /*0000*/  LDC R1, c[0x0][0x37c] ;  /* 0x0000df00ff017b82 */ /* 0x000fe20000000800 */
[----:B------:R-:W0:Y:S07]  /*0010*/  S2R R3, SR_TID.X ;  /* 0x0000000000037919 */ /* 0x000e2e0000002100 */
[----:B------:R-:W0:Y:S01]  /*0020*/  S2UR UR4, SR_CTAID.X ;  /* 0x00000000000479c3 */ /* 0x000e220000002500 */
[----:B------:R-:W1:Y:S07]  /*0030*/  LDCU.64 UR6, c[0x0][0x390] ;  /* 0x00007200ff0677ac */ /* 0x000e6e0008000a00 */
[----:B------:R-:W0:Y:S01]  /*0040*/  LDC R6, c[0x0][0x360] ;  /* 0x0000d800ff067b82 */ /* 0x000e220000000800 */
[----:B------:R-:W2:Y:S01]  /*0050*/  LDCU UR5, c[0x0][0x370] ;  /* 0x00006e00ff0577ac */ /* 0x000ea20008000800 */
[----:B0-----:R-:W-:-:S02]  /*0060*/  IMAD R0, R6, UR4, R3 ;  /* 0x0000000406007c24 */ /* 0x001fc4000f8e0203 */
[----:B--2---:R-:W-:-:S03]  /*0070*/  IMAD R6, R6, UR5, RZ ;  /* 0x0000000506067c24 */ /* 0x004fc6000f8e02ff */
[----:B-1----:R-:W-:-:S04]  /*0080*/  ISETP.GE.U32.AND P0, PT, R0, UR6, PT ;  /* 0x0000000600007c0c */ /* 0x002fc8000bf06070 */
[----:B------:R-:W-:-:S13]  /*0090*/  ISETP.GE.U32.AND.EX P0, PT, RZ, UR7, PT, P0 ;  /* 0x00000007ff007c0c */ /* 0x000fda000bf06100 */
[----:B------:R-:W-:Y:S05]  /*00a0*/  @P0 EXIT ;  /* 0x000000000000094d */ /* 0x000fea0003800000 */
[----:B------:R-:W-:Y:S01]  /*00b0*/  IMAD.MOV.U32 R9, RZ, RZ, RZ ;  /* 0x000000ffff097224 */ /* 0x000fe200078e00ff */
[----:B------:R-:W0:Y:S01]  /*00c0*/  LDCU.64 UR4, c[0x0][0x358] ;  /* 0x00006b00ff0477ac */ /* 0x000e220008000a00 */
[----:B------:R-:W1:Y:S05]  /*00d0*/  LDCU.128 UR8, c[0x0][0x380] ;  /* 0x00007000ff0877ac */ /* 0x000e6a0008000c00 */
.L_x_11:
[C---:B--2---:R-:W-:Y:S01]  /*00e0*/  IMAD.SHL.U32 R4, R0.reuse, 0x4, RZ ;  /* 0x0000000400047824 */ /* 0x044fe200078e00ff */
[----:B------:R-:W-:-:S04]  /*00f0*/  SHF.L.U64.HI R5, R0, 0x2, R9 ;  /* 0x0000000200057819 */ /* 0x000fc80000010209 */
[----:B-1----:R-:W-:-:S04]  /*0100*/  IADD3 R2, P0, PT, R4, UR8, RZ ;  /* 0x0000000804027c10 */ /* 0x002fc8000ff1e0ff */
[----:B------:R-:W-:-:S05]  /*0110*/  IADD3.X R3, PT, PT, R5, UR9, RZ, P0, !PT ;  /* 0x0000000905037c10 */ /* 0x000fca00087fe4ff */
[----:B0-----:R-:W2:Y:S01]  /*0120*/  LDG.E R2, desc[UR4][R2.64] ;  /* 0x0000000402027981 */ /* 0x001ea2000c1e1900 */
        /* <DEDUP_REMOVED lines=11> */
.L_x_12:
        /* <DEDUP_REMOVED lines=10> */
.L_x_16:


//--------------------- .nv.shared.reserved.0     --------------------------
	.section	.nv.shared.reserved.0,"aw",@nobits
	.weak		__nv_reservedSMEM_offset_0_alias
	.size		__nv_reservedSMEM_offset_0_alias, 0, 64
	.other		__nv_reservedSMEM_offset_0_alias,@"STO_CUDA_RESERVED_SHARED STV_DEFAULT"
__nv_reservedSMEM_offset_0_alias:
	.zero		0
	.zero		64


//--------------------- .nv.constant0._Z20pointer_chase_kernelPK4NodePfmi --------------------------
	.section	.nv.constant0._Z20pointer_chase_kernelPK4NodePfmi,"a",@progbits
	.sectionflags	@""
	.align	4
.nv.constant0._Z20pointer_chase_kernelPK4NodePfmi:
	.zero		924


//--------------------- .nv.constant0._Z18rand_stream_kernelPKfPfPKjm --------------------------
	.section	.nv.constant0._Z18rand_stream_kernelPKfPfPKjm,"a",@progbits
	.sectionflags	@""
	.align	4
.nv.constant0._Z18rand_stream_kernelPKfPfPKjm:
	.zero		928


//--------------------- .nv.constant0._Z17seq_stream_kernelPKfPfm --------------------------
	.section	.nv.constant0._Z17seq_stream_kernelPKfPfm,"a",@progbits
	.sectionflags	@""
	.align	4
.nv.constant0._Z17seq_stream_kernelPKfPfm:
	.zero		920


//--------------------- SYMBOLS --------------------------

	.type		.nv.reservedSmem.offset0,@object
	.size		.nv.reservedSmem.offset0,0x4
